//
// Generated by NVIDIA NVVM Compiler
//
// Compiler Build ID: CL-36424714
// Cuda compilation tools, release 13.0, V13.0.88
// Based on NVVM 20.0.0
//

.version 9.0
.target sm_100
.address_size 64

	// .globl	_Z9rk_kernelPKcxxxPx
.const .align 1 .b8 d_pat[8192];
.const .align 4 .u32 d_m;
.const .align 8 .u64 d_ph;
.const .align 8 .u64 d_powB;
.const .align 8 .u64 d_B;

.visible .entry _Z9rk_kernelPKcxxxPx(
	.param .u64 .ptr .align 1 _Z9rk_kernelPKcxxxPx_param_0,
	.param .u64 _Z9rk_kernelPKcxxxPx_param_1,
	.param .u64 _Z9rk_kernelPKcxxxPx_param_2,
	.param .u64 _Z9rk_kernelPKcxxxPx_param_3,
	.param .u64 .ptr .align 1 _Z9rk_kernelPKcxxxPx_param_4
)
{
	.reg .pred 	%p<49>;
	.reg .b16 	%rs<17>;
	.reg .b32 	%r<22>;
	.reg .b64 	%rd<116>;

	ld.param.u64 	%rd50, [_Z9rk_kernelPKcxxxPx_param_0];
	ld.param.u64 	%rd47, [_Z9rk_kernelPKcxxxPx_param_2];
	ld.param.u64 	%rd48, [_Z9rk_kernelPKcxxxPx_param_4];
	cvta.to.global.u64 	%rd1, %rd50;
	mov.u32 	%r11, %ctaid.x;
	mov.u32 	%r1, %ntid.x;
	mov.u32 	%r12, %tid.x;
	mad.lo.s32 	%r13, %r11, %r1, %r12;
	ld.const.u32 	%r14, [d_m];
	ld.const.u64 	%rd2, [d_B];
	cvt.s64.s32 	%rd3, %r13;
	setp.le.s64 	%p1, %rd47, %rd3;
	mov.b64 	%rd105, 0;
	@%p1 bra 	$L__BB0_4;
	setp.gt.s32 	%p2, %r14, 0;
	ld.const.u64 	%rd4, [d_ph];
	mov.u32 	%r15, %nctaid.x;
	mul.lo.s32 	%r16, %r15, %r1;
	cvt.s64.s32 	%rd5, %r16;
	@%p2 bra 	$L__BB0_5;
	setp.eq.s64 	%p3, %rd4, 0;
	selp.u64 	%rd6, 1, 0, %p3;
	mov.b64 	%rd105, 0;
	mov.u64 	%rd113, %rd3;
$L__BB0_3:
	add.s64 	%rd105, %rd105, %rd6;
	add.s64 	%rd113, %rd113, %rd5;
	setp.lt.s64 	%p4, %rd113, %rd47;
	@%p4 bra 	$L__BB0_3;
$L__BB0_4:
	cvta.to.global.u64 	%rd94, %rd48;
	shl.b64 	%rd95, %rd3, 3;
	add.s64 	%rd96, %rd94, %rd95;
	st.global.u64 	[%rd96], %rd105;
	ret;
$L__BB0_5:
	and.b32  	%r3, %r14, 3;
	and.b32  	%r4, %r14, 2147483644;
	neg.s32 	%r5, %r4;
	mov.b64 	%rd105, 0;
	mov.u64 	%rd97, %rd3;
$L__BB0_6:
	setp.lt.u32 	%p5, %r14, 4;
	mov.b64 	%rd112, 0;
	mov.b32 	%r21, 0;
	@%p5 bra 	$L__BB0_45;
	add.s64 	%rd56, %rd1, %rd97;
	add.s64 	%rd99, %rd56, 1;
	mov.b64 	%rd112, 0;
	mov.u32 	%r19, %r5;
$L__BB0_8:
	ld.global.u8 	%rs8, [%rd99+-1];
	mov.b64 	%rd101, 1;
	setp.gt.s16 	%p6, %rs8, 70;
	@%p6 bra 	$L__BB0_12;
	setp.eq.s16 	%p9, %rs8, 65;
	@%p9 bra 	$L__BB0_17;
	setp.eq.s16 	%p10, %rs8, 67;
	@%p10 bra 	$L__BB0_11;
	bra.uni 	$L__BB0_16;
$L__BB0_11:
	mov.b64 	%rd101, 2;
	bra.uni 	$L__BB0_17;
$L__BB0_12:
	setp.eq.s16 	%p7, %rs8, 71;
	@%p7 bra 	$L__BB0_15;
	setp.ne.s16 	%p8, %rs8, 84;
	@%p8 bra 	$L__BB0_16;
	mov.b64 	%rd101, 4;
	bra.uni 	$L__BB0_17;
$L__BB0_15:
	mov.b64 	%rd101, 3;
	bra.uni 	$L__BB0_17;
$L__BB0_16:
	cvt.u64.u16 	%rd101, %rs8;
$L__BB0_17:
	mad.lo.s64 	%rd14, %rd112, %rd2, %rd101;
	ld.global.u8 	%rs9, [%rd99];
	mov.b64 	%rd102, 1;
	setp.gt.s16 	%p11, %rs9, 70;
	@%p11 bra 	$L__BB0_21;
	setp.eq.s16 	%p14, %rs9, 65;
	@%p14 bra 	$L__BB0_26;
	setp.eq.s16 	%p15, %rs9, 67;
	@%p15 bra 	$L__BB0_20;
	bra.uni 	$L__BB0_25;
$L__BB0_20:
	mov.b64 	%rd102, 2;
	bra.uni 	$L__BB0_26;
$L__BB0_21:
	setp.eq.s16 	%p12, %rs9, 71;
	@%p12 bra 	$L__BB0_24;
	setp.ne.s16 	%p13, %rs9, 84;
	@%p13 bra 	$L__BB0_25;
	mov.b64 	%rd102, 4;
	bra.uni 	$L__BB0_26;
$L__BB0_24:
	mov.b64 	%rd102, 3;
	bra.uni 	$L__BB0_26;
$L__BB0_25:
	cvt.u64.u16 	%rd102, %rs9;
$L__BB0_26:
	mad.lo.s64 	%rd17, %rd14, %rd2, %rd102;
	ld.global.u8 	%rs10, [%rd99+1];
	mov.b64 	%rd103, 1;
	setp.gt.s16 	%p16, %rs10, 70;
	@%p16 bra 	$L__BB0_30;
	setp.eq.s16 	%p19, %rs10, 65;
	@%p19 bra 	$L__BB0_35;
	setp.eq.s16 	%p20, %rs10, 67;
	@%p20 bra 	$L__BB0_29;
	bra.uni 	$L__BB0_34;
$L__BB0_29:
	mov.b64 	%rd103, 2;
	bra.uni 	$L__BB0_35;
$L__BB0_30:
	setp.eq.s16 	%p17, %rs10, 71;
	@%p17 bra 	$L__BB0_33;
	setp.ne.s16 	%p18, %rs10, 84;
	@%p18 bra 	$L__BB0_34;
	mov.b64 	%rd103, 4;
	bra.uni 	$L__BB0_35;
$L__BB0_33:
	mov.b64 	%rd103, 3;
	bra.uni 	$L__BB0_35;
$L__BB0_34:
	cvt.u64.u16 	%rd103, %rs10;
$L__BB0_35:
	mad.lo.s64 	%rd20, %rd17, %rd2, %rd103;
	ld.global.u8 	%rs11, [%rd99+2];
	mov.b64 	%rd104, 1;
	setp.gt.s16 	%p21, %rs11, 70;
	@%p21 bra 	$L__BB0_39;
	setp.eq.s16 	%p24, %rs11, 65;
	@%p24 bra 	$L__BB0_44;
	setp.eq.s16 	%p25, %rs11, 67;
	@%p25 bra 	$L__BB0_38;
	bra.uni 	$L__BB0_43;
$L__BB0_38:
	mov.b64 	%rd104, 2;
	bra.uni 	$L__BB0_44;
$L__BB0_39:
	setp.eq.s16 	%p22, %rs11, 71;
	@%p22 bra 	$L__BB0_42;
	setp.ne.s16 	%p23, %rs11, 84;
	@%p23 bra 	$L__BB0_43;
	mov.b64 	%rd104, 4;
	bra.uni 	$L__BB0_44;
$L__BB0_42:
	mov.b64 	%rd104, 3;
	bra.uni 	$L__BB0_44;
$L__BB0_43:
	cvt.u64.u16 	%rd104, %rs11;
$L__BB0_44:
	mad.lo.s64 	%rd112, %rd20, %rd2, %rd104;
	add.s32 	%r19, %r19, 4;
	add.s64 	%rd99, %rd99, 4;
	setp.eq.s32 	%p26, %r19, 0;
	mov.u32 	%r21, %r4;
	@%p26 bra 	$L__BB0_45;
	bra.uni 	$L__BB0_8;
$L__BB0_45:
	setp.eq.s32 	%p27, %r3, 0;
	@%p27 bra 	$L__BB0_80;
	cvt.u64.u32 	%rd74, %r21;
	add.s64 	%rd75, %rd97, %rd74;
	add.s64 	%rd31, %rd1, %rd75;
	ld.global.u8 	%rs12, [%rd31];
	mov.b64 	%rd109, 1;
	setp.gt.s16 	%p28, %rs12, 70;
	@%p28 bra 	$L__BB0_54;
	setp.eq.s16 	%p31, %rs12, 65;
	@%p31 bra 	$L__BB0_59;
	bra.uni 	$L__BB0_52;
$L__BB0_48:
	cvt.u64.u32 	%rd88, %r20;
	add.s64 	%rd89, %rd97, %rd88;
	add.s64 	%rd90, %rd1, %rd89;
	ld.global.u8 	%rs15, [%rd90];
	mov.u64 	%rd91, d_pat;
	add.s64 	%rd92, %rd91, %rd88;
	ld.const.u8 	%rs16, [%rd92];
	setp.ne.s16 	%p46, %rs15, %rs16;
	mov.b64 	%rd106, 0;
	@%p46 bra 	$L__BB0_50;
	add.s32 	%r20, %r20, 1;
	setp.eq.s32 	%p47, %r20, %r14;
	mov.b64 	%rd106, 1;
	@%p47 bra 	$L__BB0_50;
	bra.uni 	$L__BB0_48;
$L__BB0_50:
	add.s64 	%rd105, %rd106, %rd105;
$L__BB0_51:
	add.s64 	%rd97, %rd97, %rd5;
	setp.lt.s64 	%p48, %rd97, %rd47;
	@%p48 bra 	$L__BB0_6;
	bra.uni 	$L__BB0_4;
$L__BB0_52:
	setp.eq.s16 	%p32, %rs12, 67;
	@%p32 bra 	$L__BB0_53;
	bra.uni 	$L__BB0_58;
$L__BB0_53:
	mov.b64 	%rd109, 2;
	bra.uni 	$L__BB0_59;
$L__BB0_54:
	setp.eq.s16 	%p29, %rs12, 71;
	@%p29 bra 	$L__BB0_57;
	setp.ne.s16 	%p30, %rs12, 84;
	@%p30 bra 	$L__BB0_58;
	mov.b64 	%rd109, 4;
	bra.uni 	$L__BB0_59;
$L__BB0_57:
	mov.b64 	%rd109, 3;
	bra.uni 	$L__BB0_59;
$L__BB0_58:
	cvt.u64.u16 	%rd109, %rs12;
$L__BB0_59:
	setp.eq.s32 	%p33, %r3, 1;
	mad.lo.s64 	%rd112, %rd112, %rd2, %rd109;
	@%p33 bra 	$L__BB0_80;
	ld.global.u8 	%rs13, [%rd31+1];
	mov.b64 	%rd110, 1;
	setp.gt.s16 	%p34, %rs13, 70;
	@%p34 bra 	$L__BB0_64;
	setp.eq.s16 	%p37, %rs13, 65;
	@%p37 bra 	$L__BB0_69;
	setp.eq.s16 	%p38, %rs13, 67;
	@%p38 bra 	$L__BB0_63;
	bra.uni 	$L__BB0_68;
$L__BB0_63:
	mov.b64 	%rd110, 2;
	bra.uni 	$L__BB0_69;
$L__BB0_64:
	setp.eq.s16 	%p35, %rs13, 71;
	@%p35 bra 	$L__BB0_67;
	setp.ne.s16 	%p36, %rs13, 84;
	@%p36 bra 	$L__BB0_68;
	mov.b64 	%rd110, 4;
	bra.uni 	$L__BB0_69;
$L__BB0_67:
	mov.b64 	%rd110, 3;
	bra.uni 	$L__BB0_69;
$L__BB0_68:
	cvt.u64.u16 	%rd110, %rs13;
$L__BB0_69:
	setp.eq.s32 	%p39, %r3, 2;
	mad.lo.s64 	%rd112, %rd112, %rd2, %rd110;
	@%p39 bra 	$L__BB0_80;
	ld.global.u8 	%rs14, [%rd31+2];
	mov.b64 	%rd111, 1;
	setp.gt.s16 	%p40, %rs14, 70;
	@%p40 bra 	$L__BB0_74;
	setp.eq.s16 	%p43, %rs14, 65;
	@%p43 bra 	$L__BB0_79;
	setp.eq.s16 	%p44, %rs14, 67;
	@%p44 bra 	$L__BB0_73;
	bra.uni 	$L__BB0_78;
$L__BB0_73:
	mov.b64 	%rd111, 2;
	bra.uni 	$L__BB0_79;
$L__BB0_74:
	setp.eq.s16 	%p41, %rs14, 71;
	@%p41 bra 	$L__BB0_77;
	setp.ne.s16 	%p42, %rs14, 84;
	@%p42 bra 	$L__BB0_78;
	mov.b64 	%rd111, 4;
	bra.uni 	$L__BB0_79;
$L__BB0_77:
	mov.b64 	%rd111, 3;
	bra.uni 	$L__BB0_79;
$L__BB0_78:
	cvt.u64.u16 	%rd111, %rs14;
$L__BB0_79:
	mad.lo.s64 	%rd112, %rd112, %rd2, %rd111;
$L__BB0_80:
	setp.ne.s64 	%p45, %rd112, %rd4;
	@%p45 bra 	$L__BB0_51;
	mov.b32 	%r20, 0;
	bra.uni 	$L__BB0_48;

}


// ===== COMPILED SASS (sm_100) =====

	.target	sm_100

	.elftype	@"ET_EXEC"


//--------------------- .note.nv.tkinfo           --------------------------
	.section	.note.nv.tkinfo,"",@"SHT_NOTE"
	.sectionflags	@"SHF_NOTE_NV_TKINFO"
	.tkinfo
        /*0018*/ 	.word	0x00000002
        /*0030*/ 	.string	""
        /*0030*/ 	.string	"ptxas"
        /*0030*/ 	.string	"Cuda compilation tools, release 13.0, V13.0.88"
        /*0030*/ 	.string	"Build cuda_13.0.r13.0/compiler.36424714_0"
        /*0030*/ 	.string	"-arch sm_100 -m 64 "



//--------------------- .note.nv.cuinfo           --------------------------
	.section	.note.nv.cuinfo,"",@"SHT_NOTE"
	.sectionflags	@"SHF_NOTE_NV_CUINFO"
        /*0018*/ 	.short	0x0002
        /*001a*/ 	.short	0x0064
        /*001c*/ 	.short	0x0082
	.zero		2


//--------------------- .nv.info                  --------------------------
	.section	.nv.info,"",@"SHT_CUDA_INFO"
	.align	4


	//----- nvinfo : EIATTR_REGCOUNT
	.align		4
        /*0000*/ 	.byte	0x04, 0x2f
        /*0002*/ 	.short	(.L_6 - .L_5)
	.align		4
.L_5:
        /*0004*/ 	.word	index@(_Z9rk_kernelPKcxxxPx)
        /*0008*/ 	.word	0x0000001a


	//----- nvinfo : EIATTR_FRAME_SIZE
	.align		4
.L_6:
        /*000c*/ 	.byte	0x04, 0x11
        /*000e*/ 	.short	(.L_8 - .L_7)
	.align		4
.L_7:
        /*0010*/ 	.word	index@(_Z9rk_kernelPKcxxxPx)
        /*0014*/ 	.word	0x00000000


	//----- nvinfo : EIATTR_MIN_STACK_SIZE
	.align		4
.L_8:
        /*0018*/ 	.byte	0x04, 0x12
        /*001a*/ 	.short	(.L_10 - .L_9)
	.align		4
.L_9:
        /*001c*/ 	.word	index@(_Z9rk_kernelPKcxxxPx)
        /*0020*/ 	.word	0x00000000
.L_10:


//--------------------- .nv.compat                --------------------------
	.section	.nv.compat,"",@"SHT_CUDA_COMPAT_INFO"
	.align	4
        /*0000*/ 	.byte	0x02, 0x09, 0x00, 0x00, 0x02, 0x02, 0x01, 0x00, 0x02, 0x05, 0x05, 0x00, 0x03, 0x07, 0x01, 0x01
        /*0010*/ 	.byte	0x02, 0x03, 0x00, 0x00, 0x02, 0x06, 0x01, 0x00, 0x04, 0x0b, 0x08, 0x00, 0x09, 0x00, 0x00, 0x00
        /*0020*/ 	.byte	0x00, 0x00, 0x00, 0x00


//--------------------- .nv.info._Z9rk_kernelPKcxxxPx --------------------------
	.section	.nv.info._Z9rk_kernelPKcxxxPx,"",@"SHT_CUDA_INFO"
	.sectionflags	@""
	.align	4


	//----- nvinfo : EIATTR_CUDA_API_VERSION
	.align		4
        /*0000*/ 	.byte	0x04, 0x37
        /*0002*/ 	.short	(.L_12 - .L_11)
.L_11:
        /*0004*/ 	.word	0x00000082


	//----- nvinfo : EIATTR_KPARAM_INFO
	.align		4
.L_12:
        /*0008*/ 	.byte	0x04, 0x17
        /*000a*/ 	.short	(.L_14 - .L_13)
.L_13:
        /*000c*/ 	.word	0x00000000
        /*0010*/ 	.short	0x0004
        /*0012*/ 	.short	0x0020
        /*0014*/ 	.byte	0x00, 0xf5, 0x21, 0x00


	//----- nvinfo : EIATTR_KPARAM_INFO
	.align		4
.L_14:
        /*0018*/ 	.byte	0x04, 0x17
        /*001a*/ 	.short	(.L_16 - .L_15)
.L_15:
        /*001c*/ 	.word	0x00000000
        /*0020*/ 	.short	0x0003
        /*0022*/ 	.short	0x0018
        /*0024*/ 	.byte	0x00, 0xf0, 0x21, 0x00


	//----- nvinfo : EIATTR_KPARAM_INFO
	.align		4
.L_16:
        /*0028*/ 	.byte	0x04, 0x17
        /*002a*/ 	.short	(.L_18 - .L_17)
.L_17:
        /*002c*/ 	.word	0x00000000
        /*0030*/ 	.short	0x0002
        /*0032*/ 	.short	0x0010
        /*0034*/ 	.byte	0x00, 0xf0, 0x21, 0x00


	//----- nvinfo : EIATTR_KPARAM_INFO
	.align		4
.L_18:
        /*0038*/ 	.byte	0x04, 0x17
        /*003a*/ 	.short	(.L_20 - .L_19)
.L_19:
        /*003c*/ 	.word	0x00000000
        /*0040*/ 	.short	0x0001
        /*0042*/ 	.short	0x0008
        /*0044*/ 	.byte	0x00, 0xf0, 0x21, 0x00


	//----- nvinfo : EIATTR_KPARAM_INFO
	.align		4
.L_20:
        /*0048*/ 	.byte	0x04, 0x17
        /*004a*/ 	.short	(.L_22 - .L_21)
.L_21:
        /*004c*/ 	.word	0x00000000
        /*0050*/ 	.short	0x0000
        /*0052*/ 	.short	0x0000
        /*0054*/ 	.byte	0x00, 0xf5, 0x21, 0x00


	//----- nvinfo : EIATTR_SPARSE_MMA_MASK
	.align		4
.L_22:
        /*0058*/ 	.byte	0x03, 0x50
        /*005a*/ 	.short	0x0000


	//----- nvinfo : EIATTR_MAXREG_COUNT
	.align		4
        /*005c*/ 	.byte	0x03, 0x1b
        /*005e*/ 	.short	0x00ff


	//----- nvinfo : EIATTR_MERCURY_ISA_VERSION
	.align		4
        /*0060*/ 	.byte	0x03, 0x5f
        /*0062*/ 	.short	0x0101


	//----- nvinfo : EIATTR_VRC_CTA_INIT_COUNT
	.align		4
        /*0064*/ 	.byte	0x02, 0x4a
	.zero		1
	.zero		1


	//----- nvinfo : EIATTR_EXIT_INSTR_OFFSETS
	.align		4
        /*0068*/ 	.byte	0x04, 0x1c
        /*006a*/ 	.short	(.L_24 - .L_23)


	//   ....[0]....
.L_23:
        /*006c*/ 	.word	0x000013e0


	//----- nvinfo : EIATTR_CRS_STACK_SIZE
	.align		4
.L_24:
        /*0070*/ 	.byte	0x04, 0x1e
        /*0072*/ 	.short	(.L_26 - .L_25)
.L_25:
        /*0074*/ 	.word	0x00000000


	//----- nvinfo : EIATTR_CBANK_PARAM_SIZE
	.align		4
.L_26:
        /*0078*/ 	.byte	0x03, 0x19
        /*007a*/ 	.short	0x0028


	//----- nvinfo : EIATTR_PARAM_CBANK
	.align		4
        /*007c*/ 	.byte	0x04, 0x0a
        /*007e*/ 	.short	(.L_28 - .L_27)
	.align		4
.L_27:
        /*0080*/ 	.word	index@(.nv.constant0._Z9rk_kernelPKcxxxPx)
        /*0084*/ 	.short	0x0380
        /*0086*/ 	.short	0x0028


	//----- nvinfo : EIATTR_SW_WAR
	.align		4
.L_28:
        /*0088*/ 	.byte	0x04, 0x36
        /*008a*/ 	.short	(.L_30 - .L_29)
.L_29:
        /*008c*/ 	.word	0x00000008
.L_30:


//--------------------- .nv.callgraph             --------------------------
	.section	.nv.callgraph,"",@"SHT_CUDA_CALLGRAPH"
	.align	4
	.sectionentsize	8
	.align		4
        /*0000*/ 	.word	0x00000000
	.align		4
        /*0004*/ 	.word	0xffffffff
	.align		4
        /*0008*/ 	.word	0x00000000
	.align		4
        /*000c*/ 	.word	0xfffffffe
	.align		4
        /*0010*/ 	.word	0x00000000
	.align		4
        /*0014*/ 	.word	0xfffffffd
	.align		4
        /*0018*/ 	.word	0x00000000
	.align		4
        /*001c*/ 	.word	0xfffffffc


//--------------------- .nv.constant3             --------------------------
	.section	.nv.constant3,"a",@progbits
	.align	8
.nv.constant3:
	.type		d_pat,@object
	.size		d_pat,(d_m - d_pat)
d_pat:
	.zero		8192
	.type		d_m,@object
	.size		d_m,(.L_1 - d_m)
d_m:
	.zero		4
.L_1:
	.zero		4
	.type		d_ph,@object
	.size		d_ph,(d_powB - d_ph)
d_ph:
	.zero		8
	.type		d_powB,@object
	.size		d_powB,(d_B - d_powB)
d_powB:
	.zero		8
	.type		d_B,@object
	.size		d_B,(.L_4 - d_B)
d_B:
	.zero		8
.L_4:


//--------------------- .text._Z9rk_kernelPKcxxxPx --------------------------
	.section	.text._Z9rk_kernelPKcxxxPx,"ax",@progbits
	.align	128
        .global         _Z9rk_kernelPKcxxxPx
        .type           _Z9rk_kernelPKcxxxPx,@function
        .size           _Z9rk_kernelPKcxxxPx,(.L_x_49 - _Z9rk_kernelPKcxxxPx)
        .other          _Z9rk_kernelPKcxxxPx,@"STO_CUDA_ENTRY STV_DEFAULT"
_Z9rk_kernelPKcxxxPx:
.text._Z9rk_kernelPKcxxxPx:
[----:B------:R-:W-:Y:S01]  /*0000*/  LDC R1, c[0x0][0x37c] ;  /* 0x0000df00ff017b82 */ /* 0x000fe20000000800 */
[----:B------:R-:W0:Y:S07]  /*0010*/  S2R R3, SR_TID.X ;  /* 0x0000000000037919 */ /* 0x000e2e0000002100 */
[----:B------:R-:W0:Y:S01]  /*0020*/  S2UR UR4, SR_CTAID.X ;  /* 0x00000000000479c3 */ /* 0x000e220000002500 */
[----:B------:R-:W1:Y:S01]  /*0030*/  LDCU.64 UR8, c[0x0][0x390] ;  /* 0x00007200ff0877ac */ /* 0x000e620008000a00 */
[----:B------:R-:W-:Y:S01]  /*0040*/  BSSY.RECONVERGENT B0, `(.L_x_0) ;  /* 0x0000134000007945 */ /* 0x000fe20003800200 */
[----:B------:R-:W-:-:S02]  /*0050*/  IMAD.MOV.U32 R2, RZ, RZ, RZ ;  /* 0x000000ffff027224 */ /* 0x000fc400078e00ff */
[----:B------:R-:W-:-:S03]  /*0060*/  IMAD.MOV.U32 R5, RZ, RZ, RZ ;  /* 0x000000ffff057224 */ /* 0x000fc600078e00ff */
[----:B------:R-:W0:Y:S02]  /*0070*/  LDC R4, c[0x0][0x360] ;  /* 0x0000d800ff047b82 */ /* 0x000e240000000800 */
[----:B0-----:R-:W-:Y:S01]  /*0080*/  IMAD R0, R4, UR4, R3 ;  /* 0x0000000404007c24 */ /* 0x001fe2000f8e0203 */
[----:B------:R-:W0:Y:S04]  /*0090*/  LDCU.64 UR4, c[0x0][0x358] ;  /* 0x00006b00ff0477ac */ /* 0x000e280008000a00 */
[----:B-1----:R-:W-:Y:S02]  /*00a0*/  ISETP.GE.U32.AND P0, PT, R0, UR8, PT ;  /* 0x0000000800007c0c */ /* 0x002fe4000bf06070 */
[----:B------:R-:W-:-:S04]  /*00b0*/  SHF.R.S32.HI R3, RZ, 0x1f, R0 ;  /* 0x0000001fff037819 */ /* 0x000fc80000011400 */
[----:B------:R-:W-:-:S13]  /*00c0*/  ISETP.GE.AND.EX P0, PT, R3, UR9, PT, P0 ;  /* 0x0000000903007c0c */ /* 0x000fda000bf06300 */
[----:B0-----:R-:W-:Y:S05]  /*00d0*/  @P0 BRA `(.L_x_1) ;  /* 0x0000001000a80947 */ /* 0x001fea0003800000 */
[----:B------:R-:W0:Y:S01]  /*00e0*/  LDC R8, c[0x3][0x2000] ;  /* 0x00c80000ff087b82 */ /* 0x000e220000000800 */
[----:B------:R-:W1:Y:S02]  /*00f0*/  LDCU UR6, c[0x0][0x370] ;  /* 0x00006e00ff0677ac */ /* 0x000e640008000800 */
[----:B-1----:R-:W-:Y:S01]  /*0100*/  IMAD R4, R4, UR6, RZ ;  /* 0x0000000604047c24 */ /* 0x002fe2000f8e02ff */
[----:B0-----:R-:W-:-:S04]  /*0110*/  ISETP.GT.AND P0, PT, R8, RZ, PT ;  /* 0x000000ff0800720c */ /* 0x001fc80003f04270 */
[----:B------:R-:W-:-:S09]  /*0120*/  SHF.R.S32.HI R6, RZ, 0x1f, R4 ;  /* 0x0000001fff067819 */ /* 0x000fd20000011404 */
[----:B------:R-:W-:Y:S05]  /*0130*/  @P0 BRA `(.L_x_2) ;  /* 0x0000000000400947 */ /* 0x000fea0003800000 */
[----:B------:R-:W0:Y:S01]  /*0140*/  LDCU.64 UR6, c[0x3][0x2008] ;  /* 0x00c40100ff0677ac */ /* 0x000e220008000a00 */
[----:B------:R-:W-:Y:S02]  /*0150*/  HFMA2 R5, -RZ, RZ, 0, 0 ;  /* 0x00000000ff057431 */ /* 0x000fe400000001ff */
[----:B------:R-:W-:Y:S02]  /*0160*/  IMAD.MOV.U32 R2, RZ, RZ, RZ ;  /* 0x000000ffff027224 */ /* 0x000fe400078e00ff */
[----:B------:R-:W-:Y:S02]  /*0170*/  IMAD.MOV.U32 R7, RZ, RZ, R0 ;  /* 0x000000ffff077224 */ /* 0x000fe400078e0000 */
[----:B------:R-:W-:Y:S01]  /*0180*/  IMAD.MOV.U32 R9, RZ, RZ, R3 ;  /* 0x000000ffff097224 */ /* 0x000fe200078e0003 */
[----:B0-----:R-:W-:-:S04]  /*0190*/  ISETP.NE.U32.AND P0, PT, RZ, UR6, PT ;  /* 0x00000006ff007c0c */ /* 0x001fc8000bf05070 */
[----:B------:R-:W-:-:S04]  /*01a0*/  ISETP.NE.AND.EX P0, PT, RZ, UR7, PT, P0 ;  /* 0x00000007ff007c0c */ /* 0x000fc8000bf05300 */
[----:B------:R-:W-:-:S09]  /*01b0*/  SEL R11, RZ, 0x1, P0 ;  /* 0x00000001ff0b7807 */ /* 0x000fd20000000000 */
.L_x_3:
[----:B------:R-:W-:Y:S02]  /*01c0*/  IADD3 R7, P0, PT, R4, R7, RZ ;  /* 0x0000000704077210 */ /* 0x000fe40007f1e0ff */
[----:B------:R-:W-:-:S03]  /*01d0*/  IADD3 R2, P1, PT, R2, R11, RZ ;  /* 0x0000000b02027210 */ /* 0x000fc60007f3e0ff */
[----:B------:R-:W-:Y:S01]  /*01e0*/  IMAD.X R9, R6, 0x1, R9, P0 ;  /* 0x0000000106097824 */ /* 0x000fe200000e0609 */
[----:B------:R-:W-:Y:S02]  /*01f0*/  ISETP.GE.U32.AND P0, PT, R7, UR8, PT ;  /* 0x0000000807007c0c */ /* 0x000fe4000bf06070 */
[----:B------:R-:W-:Y:S02]  /*0200*/  IADD3.X R5, PT, PT, RZ, R5, RZ, P1, !PT ;  /* 0x00000005ff057210 */ /* 0x000fe40000ffe4ff */
[----:B------:R-:W-:-:S13]  /*0210*/  ISETP.GE.AND.EX P0, PT, R9, UR9, PT, P0 ;  /* 0x0000000909007c0c */ /* 0x000fda000bf06300 */
[----:B------:R-:W-:Y:S05]  /*0220*/  @!P0 BRA `(.L_x_3) ;  /* 0xfffffffc00e48947 */ /* 0x000fea000383ffff */
[----:B------:R-:W-:Y:S05]  /*0230*/  BRA `(.L_x_1) ;  /* 0x0000001000507947 */ /* 0x000fea0003800000 */
.L_x_2:
[C---:B------:R-:W-:Y:S01]  /*0240*/  LOP3.LUT R7, R8.reuse, 0x3, RZ, 0xc0, !PT ;  /* 0x0000000308077812 */ /* 0x040fe200078ec0ff */
[----:B------:R-:W-:Y:S01]  /*0250*/  IMAD.MOV.U32 R2, RZ, RZ, RZ ;  /* 0x000000ffff027224 */ /* 0x000fe200078e00ff */
[----:B------:R-:W-:Y:S01]  /*0260*/  LOP3.LUT R8, R8, 0x7ffffffc, RZ, 0xc0, !PT ;  /* 0x7ffffffc08087812 */ /* 0x000fe200078ec0ff */
[----:B------:R-:W-:Y:S01]  /*0270*/  IMAD.MOV.U32 R5, RZ, RZ, RZ ;  /* 0x000000ffff057224 */ /* 0x000fe200078e00ff */
[----:B------:R-:W-:Y:S01]  /*0280*/  MOV R11, R3 ;  /* 0x00000003000b7202 */ /* 0x000fe20000000f00 */
[----:B------:R-:W-:Y:S02]  /*0290*/  IMAD.MOV.U32 R9, RZ, RZ, R0 ;  /* 0x000000ffff097224 */ /* 0x000fe400078e0000 */
[----:B------:R-:W-:-:S07]  /*02a0*/  IMAD.MOV R10, RZ, RZ, -R8 ;  /* 0x000000ffff0a7224 */ /* 0x000fce00078e0a08 */
.L_x_47:
[----:B------:R-:W0:Y:S01]  /*02b0*/  LDCU UR6, c[0x3][0x2000] ;  /* 0x00c40000ff0677ac */ /* 0x000e220008000800 */
[----:B------:R-:W-:Y:S02]  /*02c0*/  HFMA2 R12, -RZ, RZ, 0, 0 ;  /* 0x00000000ff0c7431 */ /* 0x000fe400000001ff */
[----:B------:R-:W-:Y:S02]  /*02d0*/  IMAD.MOV.U32 R20, RZ, RZ, RZ ;  /* 0x000000ffff147224 */ /* 0x000fe400078e00ff */
[----:B------:R-:W-:Y:S01]  /*02e0*/  IMAD.MOV.U32 R19, RZ, RZ, RZ ;  /* 0x000000ffff137224 */ /* 0x000fe200078e00ff */
[----:B0-----:R-:W-:-:S09]  /*02f0*/  UISETP.GE.U32.AND UP0, UPT, UR6, 0x4, UPT ;  /* 0x000000040600788c */ /* 0x001fd2000bf06070 */
[----:B------:R-:W-:Y:S05]  /*0300*/  BRA.U !UP0, `(.L_x_4) ;  /* 0x0000000908107547 */ /* 0x000fea000b800000 */
[----:B------:R-:W0:Y:S01]  /*0310*/  LDCU.64 UR6, c[0x0][0x380] ;  /* 0x00007000ff0677ac */ /* 0x000e220008000a00 */
[----:B------:R-:W1:Y:S01]  /*0320*/  LDC.64 R14, c[0x3][0x2018] ;  /* 0x00c80600ff0e7b82 */ /* 0x000e620000000a00 */
[----:B------:R-:W-:Y:S02]  /*0330*/  IMAD.MOV.U32 R20, RZ, RZ, RZ ;  /* 0x000000ffff147224 */ /* 0x000fe400078e00ff */
[----:B------:R-:W-:Y:S02]  /*0340*/  IMAD.MOV.U32 R19, RZ, RZ, RZ ;  /* 0x000000ffff137224 */ /* 0x000fe400078e00ff */
[----:B------:R-:W-:Y:S01]  /*0350*/  IMAD.MOV.U32 R21, RZ, RZ, R10 ;  /* 0x000000ffff157224 */ /* 0x000fe200078e000a */
[----:B0-----:R-:W-:-:S04]  /*0360*/  IADD3.X R12, P0, PT, R9, UR6, RZ, PT, !PT ;  /* 0x00000006090c7c10 */ /* 0x001fc8000bf1e4ff */
[----:B------:R-:W-:-:S09]  /*0370*/  IADD3.X R13, PT, PT, R11, UR7, RZ, P0, !PT ;  /* 0x000000070b0d7c10 */ /* 0x000fd200087fe4ff */
.L_x_25:
[----:B------:R-:W2:Y:S01]  /*0380*/  LDG.E.U8 R18, desc[UR4][R12.64+-0x1] ;  /* 0xffffff040c127981 */ /* 0x000ea2000c1e1100 */
[----:B------:R-:W-:Y:S01]  /*0390*/  IADD3 R21, PT, PT, R21, 0x4, RZ ;  /* 0x0000000415157810 */ /* 0x000fe20007ffe0ff */
[----:B------:R-:W-:Y:S03]  /*03a0*/  BSSY.RECONVERGENT B1, `(.L_x_5) ;  /* 0x0000018000017945 */ /* 0x000fe60003800200 */
[----:B------:R-:W-:Y:S02]  /*03b0*/  ISETP.NE.AND P0, PT, R21, RZ, PT ;  /* 0x000000ff1500720c */ /* 0x000fe40003f05270 */
[----:B--2---:R-:W-:-:S13]  /*03c0*/  ISETP.GT.AND P1, PT, R18, 0x46, PT ;  /* 0x000000461200780c */ /* 0x004fda0003f24270 */
[----:B------:R-:W-:Y:S05]  /*03d0*/  @P1 BRA `(.L_x_6) ;  /* 0x0000000000241947 */ /* 0x000fea0003800000 */
[----:B------:R-:W-:Y:S01]  /*03e0*/  ISETP.NE.AND P1, PT, R18, 0x41, PT ;  /* 0x000000411200780c */ /* 0x000fe20003f25270 */
[----:B------:R-:W-:Y:S02]  /*03f0*/  IMAD.MOV.U32 R16, RZ, RZ, 0x1 ;  /* 0x00000001ff107424 */ /* 0x000fe400078e00ff */
[----:B------:R-:W-:-:S10]  /*0400*/  IMAD.MOV.U32 R17, RZ, RZ, 0x0 ;  /* 0x00000000ff117424 */ /* 0x000fd400078e00ff */
[----:B------:R-:W-:Y:S05]  /*0410*/  @!P1 BRA `(.L_x_7) ;  /* 0x0000000000409947 */ /* 0x000fea0003800000 */
[----:B------:R-:W-:-:S13]  /*0420*/  ISETP.NE.AND P1, PT, R18, 0x43, PT ;  /* 0x000000431200780c */ /* 0x000fda0003f25270 */
[----:B------:R-:W-:Y:S05]  /*0430*/  @P1 BRA `(.L_x_8) ;  /* 0x0000000000241947 */ /* 0x000fea0003800000 */
[----:B------:R-:W-:Y:S01]  /*0440*/  IMAD.MOV.U32 R16, RZ, RZ, 0x2 ;  /* 0x00000002ff107424 */ /* 0x000fe200078e00ff */
[----:B------:R-:W-:Y:S01]  /*0450*/  MOV R17, 0x0 ;  /* 0x0000000000117802 */ /* 0x000fe20000000f00 */
[----:B------:R-:W-:Y:S06]  /*0460*/  BRA `(.L_x_7) ;  /* 0x00000000002c7947 */ /* 0x000fec0003800000 */
.L_x_6:
[----:B------:R-:W-:-:S13]  /*0470*/  ISETP.NE.AND P1, PT, R18, 0x47, PT ;  /* 0x000000471200780c */ /* 0x000fda0003f25270 */
[----:B------:R-:W-:Y:S05]  /*0480*/  @!P1 BRA `(.L_x_9) ;  /* 0x00000000001c9947 */ /* 0x000fea0003800000 */
[----:B------:R-:W-:-:S13]  /*0490*/  ISETP.NE.AND P1, PT, R18, 0x54, PT ;  /* 0x000000541200780c */ /* 0x000fda0003f25270 */
[----:B------:R-:W-:Y:S02]  /*04a0*/  @!P1 IMAD.MOV.U32 R16, RZ, RZ, 0x4 ;  /* 0x00000004ff109424 */ /* 0x000fe400078e00ff */
[----:B------:R-:W-:Y:S01]  /*04b0*/  @!P1 IMAD.MOV.U32 R17, RZ, RZ, 0x0 ;  /* 0x00000000ff119424 */ /* 0x000fe200078e00ff */
[----:B------:R-:W-:Y:S06]  /*04c0*/  @!P1 BRA `(.L_x_7) ;  /* 0x0000000000149947 */ /* 0x000fec0003800000 */
.L_x_8:
[----:B------:R-:W-:Y:S02]  /*04d0*/  HFMA2 R17, -RZ, RZ, 0, 0 ;  /* 0x00000000ff117431 */ /* 0x000fe400000001ff */
[----:B------:R-:W-:Y:S01]  /*04e0*/  IMAD.MOV.U32 R16, RZ, RZ, R18 ;  /* 0x000000ffff107224 */ /* 0x000fe200078e0012 */
[----:B------:R-:W-:Y:S06]  /*04f0*/  BRA `(.L_x_7) ;  /* 0x0000000000087947 */ /* 0x000fec0003800000 */
.L_x_9:
[----:B------:R-:W-:Y:S02]  /*0500*/  IMAD.MOV.U32 R16, RZ, RZ, 0x3 ;  /* 0x00000003ff107424 */ /* 0x000fe400078e00ff */
[----:B------:R-:W-:-:S07]  /*0510*/  IMAD.MOV.U32 R17, RZ, RZ, 0x0 ;  /* 0x00000000ff117424 */ /* 0x000fce00078e00ff */
.L_x_7:
[----:B------:R-:W-:Y:S05]  /*0520*/  BSYNC.RECONVERGENT B1 ;  /* 0x0000000000017941 */ /* 0x000fea0003800200 */
.L_x_5:
[----:B------:R-:W2:Y:S01]  /*0530*/  LDG.E.U8 R22, desc[UR4][R12.64] ;  /* 0x000000040c167981 */ /* 0x000ea2000c1e1100 */
[-C--:B-1----:R-:W-:Y:S01]  /*0540*/  IMAD R23, R19, R14.reuse, RZ ;  /* 0x0000000e13177224 */ /* 0x082fe200078e02ff */
[----:B------:R-:W-:Y:S01]  /*0550*/  MOV R19, R17 ;  /* 0x0000001100137202 */ /* 0x000fe20000000f00 */
[----:B------:R-:W-:Y:S01]  /*0560*/  IMAD.MOV.U32 R18, RZ, RZ, R16 ;  /* 0x000000ffff127224 */ /* 0x000fe200078e0010 */
[----:B------:R-:W-:Y:S01]  /*0570*/  BSSY.RECONVERGENT B1, `(.L_x_10) ;  /* 0x000001a000017945 */ /* 0x000fe20003800200 */
[C---:B------:R-:W-:Y:S02]  /*0580*/  IMAD R23, R20.reuse, R15, R23 ;  /* 0x0000000f14177224 */ /* 0x040fe400078e0217 */
[----:B------:R-:W-:-:S04]  /*0590*/  IMAD.WIDE.U32 R18, R20, R14, R18 ;  /* 0x0000000e14127225 */ /* 0x000fc800078e0012 */
[----:B------:R-:W-:Y:S01]  /*05a0*/  IMAD.IADD R23, R19, 0x1, R23 ;  /* 0x0000000113177824 */ /* 0x000fe200078e0217 */
        /* <DEDUP_REMOVED lines=8> */
[----:B------:R-:W-:Y:S02]  /*0630*/  HFMA2 R16, -RZ, RZ, 0, 1.1920928955078125e-07 ;  /* 0x00000002ff107431 */ /* 0x000fe400000001ff */
[----:B------:R-:W-:Y:S01]  /*0640*/  IMAD.MOV.U32 R17, RZ, RZ, 0x0 ;  /* 0x00000000ff117424 */ /* 0x000fe200078e00ff */
[----:B------:R-:W-:Y:S06]  /*0650*/  BRA `(.L_x_12) ;  /* 0x00000000002c7947 */ /* 0x000fec0003800000 */
.L_x_11:
[----:B------:R-:W-:-:S13]  /*0660*/  ISETP.NE.AND P1, PT, R22, 0x47, PT ;  /* 0x000000471600780c */ /* 0x000fda0003f25270 */
[----:B------:R-:W-:Y:S05]  /*0670*/  @!P1 BRA `(.L_x_14) ;  /* 0x00000000001c9947 */ /* 0x000fea0003800000 */
[----:B------:R-:W-:-:S13]  /*0680*/  ISETP.NE.AND P1, PT, R22, 0x54, PT ;  /* 0x000000541600780c */ /* 0x000fda0003f25270 */
[----:B------:R-:W-:Y:S02]  /*0690*/  @!P1 IMAD.MOV.U32 R16, RZ, RZ, 0x4 ;  /* 0x00000004ff109424 */ /* 0x000fe400078e00ff */
[----:B------:R-:W-:Y:S01]  /*06a0*/  @!P1 IMAD.MOV.U32 R17, RZ, RZ, 0x0 ;  /* 0x00000000ff119424 */ /* 0x000fe200078e00ff */
[----:B------:R-:W-:Y:S06]  /*06b0*/  @!P1 BRA `(.L_x_12) ;  /* 0x0000000000149947 */ /* 0x000fec0003800000 */
.L_x_13:
[----:B------:R-:W-:Y:S01]  /*06c0*/  MOV R16, R22 ;  /* 0x0000001600107202 */ /* 0x000fe20000000f00 */
[----:B------:R-:W-:Y:S01]  /*06d0*/  IMAD.MOV.U32 R17, RZ, RZ, RZ ;  /* 0x000000ffff117224 */ /* 0x000fe200078e00ff */
[----:B------:R-:W-:Y:S06]  /*06e0*/  BRA `(.L_x_12) ;  /* 0x0000000000087947 */ /* 0x000fec0003800000 */
.L_x_14:
[----:B------:R-:W-:Y:S02]  /*06f0*/  HFMA2 R17, -RZ, RZ, 0, 0 ;  /* 0x00000000ff117431 */ /* 0x000fe400000001ff */
[----:B------:R-:W-:-:S07]  /*0700*/  IMAD.MOV.U32 R16, RZ, RZ, 0x3 ;  /* 0x00000003ff107424 */ /* 0x000fce00078e00ff */
.L_x_12:
[----:B------:R-:W-:Y:S05]  /*0710*/  BSYNC.RECONVERGENT B1 ;  /* 0x0000000000017941 */ /* 0x000fea0003800200 */
.L_x_10:
[----:B------:R-:W2:Y:S01]  /*0720*/  LDG.E.U8 R20, desc[UR4][R12.64+0x1] ;  /* 0x000001040c147981 */ /* 0x000ea2000c1e1100 */
[-C--:B------:R-:W-:Y:S01]  /*0730*/  IMAD R19, R23, R14.reuse, RZ ;  /* 0x0000000e17137224 */ /* 0x080fe200078e02ff */
[----:B------:R-:W-:Y:S01]  /*0740*/  BSSY.RECONVERGENT B1, `(.L_x_15) ;  /* 0x000001a000017945 */ /* 0x000fe20003800200 */
[----:B------:R-:W-:-:S04]  /*0750*/  IMAD.WIDE.U32 R16, R18, R14, R16 ;  /* 0x0000000e12107225 */ /* 0x000fc800078e0010 */
[----:B------:R-:W-:-:S04]  /*0760*/  IMAD R19, R18, R15, R19 ;  /* 0x0000000f12137224 */ /* 0x000fc800078e0213 */
[----:B------:R-:W-:Y:S01]  /*0770*/  IMAD.IADD R23, R17, 0x1, R19 ;  /* 0x0000000111177824 */ /* 0x000fe200078e0213 */
[----:B--2---:R-:W-:-:S13]  /*0780*/  ISETP.GT.AND P1, PT, R20, 0x46, PT ;  /* 0x000000461400780c */ /* 0x004fda0003f24270 */
[----:B------:R-:W-:Y:S05]  /*0790*/  @P1 BRA `(.L_x_16) ;  /* 0x0000000000241947 */ /* 0x000fea0003800000 */
[----:B------:R-:W-:Y:S01]  /*07a0*/  ISETP.NE.AND P1, PT, R20, 0x41, PT ;  /* 0x000000411400780c */ /* 0x000fe20003f25270 */
[----:B------:R-:W-:Y:S01]  /*07b0*/  IMAD.MOV.U32 R18, RZ, RZ, 0x1 ;  /* 0x00000001ff127424 */ /* 0x000fe200078e00ff */
[----:B------:R-:W-:-:S11]  /*07c0*/  MOV R19, 0x0 ;  /* 0x0000000000137802 */ /* 0x000fd60000000f00 */
[----:B------:R-:W-:Y:S05]  /*07d0*/  @!P1 BRA `(.L_x_17) ;  /* 0x0000000000409947 */ /* 0x000fea0003800000 */
[----:B------:R-:W-:-:S13]  /*07e0*/  ISETP.NE.AND P1, PT, R20, 0x43, PT ;  /* 0x000000431400780c */ /* 0x000fda0003f25270 */
[----:B------:R-:W-:Y:S05]  /*07f0*/  @P1 BRA `(.L_x_18) ;  /* 0x0000000000241947 */ /* 0x000fea0003800000 */
[----:B------:R-:W-:Y:S02]  /*0800*/  IMAD.MOV.U32 R18, RZ, RZ, 0x2 ;  /* 0x00000002ff127424 */ /* 0x000fe400078e00ff */
[----:B------:R-:W-:Y:S01]  /*0810*/  IMAD.MOV.U32 R19, RZ, RZ, 0x0 ;  /* 0x00000000ff137424 */ /* 0x000fe200078e00ff */
[----:B------:R-:W-:Y:S06]  /*0820*/  BRA `(.L_x_17) ;  /* 0x00000000002c7947 */ /* 0x000fec0003800000 */
.L_x_16:
[----:B------:R-:W-:-:S13]  /*0830*/  ISETP.NE.AND P1, PT, R20, 0x47, PT ;  /* 0x000000471400780c */ /* 0x000fda0003f25270 */
[----:B------:R-:W-:Y:S05]  /*0840*/  @!P1 BRA `(.L_x_19) ;  /* 0x00000000001c9947 */ /* 0x000fea0003800000 */
[----:B------:R-:W-:-:S13]  /*0850*/  ISETP.NE.AND P1, PT, R20, 0x54, PT ;  /* 0x000000541400780c */ /* 0x000fda0003f25270 */
[----:B------:R-:W-:Y:S01]  /*0860*/  @!P1 MOV R18, 0x4 ;  /* 0x0000000400129802 */ /* 0x000fe20000000f00 */
[----:B------:R-:W-:Y:S01]  /*0870*/  @!P1 IMAD.MOV.U32 R19, RZ, RZ, 0x0 ;  /* 0x00000000ff139424 */ /* 0x000fe200078e00ff */
[----:B------:R-:W-:Y:S06]  /*0880*/  @!P1 BRA `(.L_x_17) ;  /* 0x0000000000149947 */ /* 0x000fec0003800000 */
.L_x_18:
[----:B------:R-:W-:Y:S02]  /*0890*/  HFMA2 R19, -RZ, RZ, 0, 0 ;  /* 0x00000000ff137431 */ /* 0x000fe400000001ff */
[----:B------:R-:W-:Y:S01]  /*08a0*/  IMAD.MOV.U32 R18, RZ, RZ, R20 ;  /* 0x000000ffff127224 */ /* 0x000fe200078e0014 */
[----:B------:R-:W-:Y:S06]  /*08b0*/  BRA `(.L_x_17) ;  /* 0x0000000000087947 */ /* 0x000fec0003800000 */
.L_x_19:
[----:B------:R-:W-:Y:S02]  /*08c0*/  IMAD.MOV.U32 R18, RZ, RZ, 0x3 ;  /* 0x00000003ff127424 */ /* 0x000fe400078e00ff */
[----:B------:R-:W-:-:S07]  /*08d0*/  IMAD.MOV.U32 R19, RZ, RZ, 0x0 ;  /* 0x00000000ff137424 */ /* 0x000fce00078e00ff */
.L_x_17:
[----:B------:R-:W-:Y:S05]  /*08e0*/  BSYNC.RECONVERGENT B1 ;  /* 0x0000000000017941 */ /* 0x000fea0003800200 */
.L_x_15:
[----:B------:R-:W2:Y:S01]  /*08f0*/  LDG.E.U8 R20, desc[UR4][R12.64+0x2] ;  /* 0x000002040c147981 */ /* 0x000ea2000c1e1100 */
[-C--:B------:R-:W-:Y:S01]  /*0900*/  IMAD R17, R23, R14.reuse, RZ ;  /* 0x0000000e17117224 */ /* 0x080fe200078e02ff */
[----:B------:R-:W-:Y:S01]  /*0910*/  BSSY.RECONVERGENT B1, `(.L_x_20) ;  /* 0x000001a000017945 */ /* 0x000fe20003800200 */
[----:B------:R-:W-:-:S04]  /*0920*/  IMAD.WIDE.U32 R18, R16, R14, R18 ;  /* 0x0000000e10127225 */ /* 0x000fc800078e0012 */
[----:B------:R-:W-:-:S05]  /*0930*/  IMAD R17, R16, R15, R17 ;  /* 0x0000000f10117224 */ /* 0x000fca00078e0211 */
[----:B------:R-:W-:Y:S02]  /*0940*/  IADD3 R23, PT, PT, R19, R17, RZ ;  /* 0x0000001113177210 */ /* 0x000fe40007ffe0ff */
        /* <DEDUP_REMOVED lines=8> */
[----:B------:R-:W-:Y:S01]  /*09d0*/  MOV R16, 0x2 ;  /* 0x0000000200107802 */ /* 0x000fe20000000f00 */
[----:B------:R-:W-:Y:S01]  /*09e0*/  IMAD.MOV.U32 R17, RZ, RZ, 0x0 ;  /* 0x00000000ff117424 */ /* 0x000fe200078e00ff */
[----:B------:R-:W-:Y:S06]  /*09f0*/  BRA `(.L_x_22) ;  /* 0x00000000002c7947 */ /* 0x000fec0003800000 */
.L_x_21:
[----:B------:R-:W-:-:S13]  /*0a00*/  ISETP.NE.AND P1, PT, R20, 0x47, PT ;  /* 0x000000471400780c */ /* 0x000fda0003f25270 */
[----:B------:R-:W-:Y:S05]  /*0a10*/  @!P1 BRA `(.L_x_24) ;  /* 0x00000000001c9947 */ /* 0x000fea0003800000 */
[----:B------:R-:W-:-:S13]  /*0a20*/  ISETP.NE.AND P1, PT, R20, 0x54, PT ;  /* 0x000000541400780c */ /* 0x000fda0003f25270 */
[----:B------:R-:W-:Y:S01]  /*0a30*/  @!P1 IMAD.MOV.U32 R16, RZ, RZ, 0x4 ;  /* 0x00000004ff109424 */ /* 0x000fe200078e00ff */
[----:B------:R-:W-:Y:S01]  /*0a40*/  @!P1 MOV R17, 0x0 ;  /* 0x0000000000119802 */ /* 0x000fe20000000f00 */
[----:B------:R-:W-:Y:S06]  /*0a50*/  @!P1 BRA `(.L_x_22) ;  /* 0x0000000000149947 */ /* 0x000fec0003800000 */
.L_x_23:
[----:B------:R-:W-:Y:S02]  /*0a60*/  IMAD.MOV.U32 R16, RZ, RZ, R20 ;  /* 0x000000ffff107224 */ /* 0x000fe400078e0014 */
[----:B------:R-:W-:Y:S01]  /*0a70*/  IMAD.MOV.U32 R17, RZ, RZ, RZ ;  /* 0x000000ffff117224 */ /* 0x000fe200078e00ff */
[----:B------:R-:W-:Y:S06]  /*0a80*/  BRA `(.L_x_22) ;  /* 0x0000000000087947 */ /* 0x000fec0003800000 */
.L_x_24:
[----:B------:R-:W-:Y:S02]  /*0a90*/  HFMA2 R16, -RZ, RZ, 0, 1.78813934326171875e-07 ;  /* 0x00000003ff107431 */ /* 0x000fe400000001ff */
[----:B------:R-:W-:-:S07]  /*0aa0*/  IMAD.MOV.U32 R17, RZ, RZ, 0x0 ;  /* 0x00000000ff117424 */ /* 0x000fce00078e00ff */
.L_x_22:
[----:B------:R-:W-:Y:S05]  /*0ab0*/  BSYNC.RECONVERGENT B1 ;  /* 0x0000000000017941 */ /* 0x000fea0003800200 */
.L_x_20:
[-C--:B------:R-:W-:Y:S01]  /*0ac0*/  IMAD R19, R23, R14.reuse, RZ ;  /* 0x0000000e17137224 */ /* 0x080fe200078e02ff */
[----:B------:R-:W-:Y:S01]  /*0ad0*/  IADD3 R12, P1, PT, R12, 0x4, RZ ;  /* 0x000000040c0c7810 */ /* 0x000fe20007f3e0ff */
[----:B------:R-:W-:-:S04]  /*0ae0*/  IMAD.WIDE.U32 R16, R18, R14, R16 ;  /* 0x0000000e12107225 */ /* 0x000fc800078e0010 */
[----:B------:R-:W-:Y:S02]  /*0af0*/  IMAD R19, R18, R15, R19 ;  /* 0x0000000f12137224 */ /* 0x000fe400078e0213 */
[----:B------:R-:W-:Y:S02]  /*0b00*/  IMAD.X R13, RZ, RZ, R13, P1 ;  /* 0x000000ffff0d7224 */ /* 0x000fe400008e060d */
[----:B------:R-:W-:Y:S01]  /*0b10*/  IMAD.MOV.U32 R20, RZ, RZ, R16 ;  /* 0x000000ffff147224 */ /* 0x000fe200078e0010 */
[----:B------:R-:W-:Y:S01]  /*0b20*/  IADD3 R19, PT, PT, R17, R19, RZ ;  /* 0x0000001311137210 */ /* 0x000fe20007ffe0ff */
[----:B------:R-:W-:Y:S06]  /*0b30*/  @P0 BRA `(.L_x_25) ;  /* 0xfffffff800100947 */ /* 0x000fec000383ffff */
[----:B------:R-:W-:-:S07]  /*0b40*/  IMAD.MOV.U32 R12, RZ, RZ, R8 ;  /* 0x000000ffff0c7224 */ /* 0x000fce00078e0008 */
.L_x_4:
[----:B------:R-:W-:-:S13]  /*0b50*/  ISETP.NE.AND P0, PT, R7, RZ, PT ;  /* 0x000000ff0700720c */ /* 0x000fda0003f05270 */
[----:B------:R-:W-:Y:S05]  /*0b60*/  @!P0 BRA `(.L_x_26) ;  /* 0x0000000400888947 */ /* 0x000fea0003800000 */
[----:B------:R-:W0:Y:S02]  /*0b70*/  LDCU.64 UR6, c[0x0][0x380] ;  /* 0x00007000ff0677ac */ /* 0x000e240008000a00 */
[----:B0-----:R-:W-:-:S04]  /*0b80*/  IADD3 R12, P0, P1, R9, UR6, R12 ;  /* 0x00000006090c7c10 */ /* 0x001fc8000f91e00c */
[----:B------:R-:W-:-:S05]  /*0b90*/  IADD3.X R13, PT, PT, R11, UR7, RZ, P0, P1 ;  /* 0x000000070b0d7c10 */ /* 0x000fca00087e24ff */
[----:B------:R-:W2:Y:S01]  /*0ba0*/  LDG.E.U8 R14, desc[UR4][R12.64] ;  /* 0x000000040c0e7981 */ /* 0x000ea2000c1e1100 */
[----:B------:R-:W-:Y:S01]  /*0bb0*/  BSSY.RECONVERGENT B1, `(.L_x_27) ;  /* 0x0000017000017945 */ /* 0x000fe20003800200 */
        /* <DEDUP_REMOVED lines=8> */
[----:B------:R-:W-:Y:S02]  /*0c40*/  HFMA2 R17, -RZ, RZ, 0, 0 ;  /* 0x00000000ff117431 */ /* 0x000fe400000001ff */
[----:B------:R-:W-:Y:S01]  /*0c50*/  IMAD.MOV.U32 R16, RZ, RZ, 0x2 ;  /* 0x00000002ff107424 */ /* 0x000fe200078e00ff */
[----:B------:R-:W-:Y:S06]  /*0c60*/  BRA `(.L_x_29) ;  /* 0x00000000002c7947 */ /* 0x000fec0003800000 */
.L_x_28:
[----:B------:R-:W-:-:S13]  /*0c70*/  ISETP.NE.AND P0, PT, R14, 0x47, PT ;  /* 0x000000470e00780c */ /* 0x000fda0003f05270 */
[----:B------:R-:W-:Y:S05]  /*0c80*/  @!P0 BRA `(.L_x_31) ;  /* 0x00000000001c8947 */ /* 0x000fea0003800000 */
[----:B------:R-:W-:-:S13]  /*0c90*/  ISETP.NE.AND P0, PT, R14, 0x54, PT ;  /* 0x000000540e00780c */ /* 0x000fda0003f05270 */
[----:B------:R-:W-:Y:S02]  /*0ca0*/  @!P0 IMAD.MOV.U32 R16, RZ, RZ, 0x4 ;  /* 0x00000004ff108424 */ /* 0x000fe400078e00ff */
[----:B------:R-:W-:Y:S01]  /*0cb0*/  @!P0 IMAD.MOV.U32 R17, RZ, RZ, 0x0 ;  /* 0x00000000ff118424 */ /* 0x000fe200078e00ff */
[----:B------:R-:W-:Y:S06]  /*0cc0*/  @!P0 BRA `(.L_x_29) ;  /* 0x0000000000148947 */ /* 0x000fec0003800000 */
.L_x_30:
[----:B------:R-:W-:Y:S01]  /*0cd0*/  MOV R16, R14 ;  /* 0x0000000e00107202 */ /* 0x000fe20000000f00 */
[----:B------:R-:W-:Y:S01]  /*0ce0*/  IMAD.MOV.U32 R17, RZ, RZ, RZ ;  /* 0x000000ffff117224 */ /* 0x000fe200078e00ff */
[----:B------:R-:W-:Y:S06]  /*0cf0*/  BRA `(.L_x_29) ;  /* 0x0000000000087947 */ /* 0x000fec0003800000 */
.L_x_31:
[----:B------:R-:W-:Y:S02]  /*0d00*/  HFMA2 R17, -RZ, RZ, 0, 0 ;  /* 0x00000000ff117431 */ /* 0x000fe400000001ff */
[----:B------:R-:W-:-:S07]  /*0d10*/  IMAD.MOV.U32 R16, RZ, RZ, 0x3 ;  /* 0x00000003ff107424 */ /* 0x000fce00078e00ff */
.L_x_29:
[----:B------:R-:W-:Y:S05]  /*0d20*/  BSYNC.RECONVERGENT B1 ;  /* 0x0000000000017941 */ /* 0x000fea0003800200 */
.L_x_27:
[----:B------:R-:W0:Y:S01]  /*0d30*/  LDC.64 R14, c[0x3][0x2018] ;  /* 0x00c80600ff0e7b82 */ /* 0x000e220000000a00 */
[----:B------:R-:W-:Y:S01]  /*0d40*/  ISETP.NE.AND P0, PT, R7, 0x1, PT ;  /* 0x000000010700780c */ /* 0x000fe20003f05270 */
[-C--:B0-----:R-:W-:Y:S02]  /*0d50*/  IMAD R19, R19, R14.reuse, RZ ;  /* 0x0000000e13137224 */ /* 0x081fe400078e02ff */
[----:B------:R-:W-:-:S04]  /*0d60*/  IMAD.WIDE.U32 R16, R20, R14, R16 ;  /* 0x0000000e14107225 */ /* 0x000fc800078e0010 */
[----:B------:R-:W-:Y:S02]  /*0d70*/  IMAD R19, R20, R15, R19 ;  /* 0x0000000f14137224 */ /* 0x000fe400078e0213 */
[----:B------:R-:W-:Y:S02]  /*0d80*/  IMAD.MOV.U32 R20, RZ, RZ, R16 ;  /* 0x000000ffff147224 */ /* 0x000fe400078e0010 */
[----:B------:R-:W-:Y:S02]  /*0d90*/  IMAD.IADD R19, R17, 0x1, R19 ;  /* 0x0000000111137824 */ /* 0x000fe400078e0213 */
[----:B------:R-:W-:Y:S05]  /*0da0*/  @!P0 BRA `(.L_x_26) ;  /* 0x0000000000f88947 */ /* 0x000fea0003800000 */
        /* <DEDUP_REMOVED lines=13> */
.L_x_33:
[----:B------:R-:W-:-:S13]  /*0e80*/  ISETP.NE.AND P0, PT, R18, 0x47, PT ;  /* 0x000000471200780c */ /* 0x000fda0003f05270 */
[----:B------:R-:W-:Y:S05]  /*0e90*/  @!P0 BRA `(.L_x_36) ;  /* 0x00000000001c8947 */ /* 0x000fea0003800000 */
[----:B------:R-:W-:-:S13]  /*0ea0*/  ISETP.NE.AND P0, PT, R18, 0x54, PT ;  /* 0x000000541200780c */ /* 0x000fda0003f05270 */
[----:B------:R-:W-:Y:S02]  /*0eb0*/  @!P0 IMAD.MOV.U32 R16, RZ, RZ, 0x4 ;  /* 0x00000004ff108424 */ /* 0x000fe400078e00ff */
[----:B------:R-:W-:Y:S01]  /*0ec0*/  @!P0 IMAD.MOV.U32 R17, RZ, RZ, 0x0 ;  /* 0x00000000ff118424 */ /* 0x000fe200078e00ff */
[----:B------:R-:W-:Y:S06]  /*0ed0*/  @!P0 BRA `(.L_x_34) ;  /* 0x0000000000148947 */ /* 0x000fec0003800000 */
.L_x_35:
[----:B------:R-:W-:Y:S01]  /*0ee0*/  MOV R16, R18 ;  /* 0x0000001200107202 */ /* 0x000fe20000000f00 */
[----:B------:R-:W-:Y:S01]  /*0ef0*/  IMAD.MOV.U32 R17, RZ, RZ, RZ ;  /* 0x000000ffff117224 */ /* 0x000fe200078e00ff */
[----:B------:R-:W-:Y:S06]  /*0f00*/  BRA `(.L_x_34) ;  /* 0x0000000000087947 */ /* 0x000fec0003800000 */
.L_x_36:
[----:B------:R-:W-:Y:S02]  /*0f10*/  HFMA2 R17, -RZ, RZ, 0, 0 ;  /* 0x00000000ff117431 */ /* 0x000fe400000001ff */
[----:B------:R-:W-:-:S07]  /*0f20*/  IMAD.MOV.U32 R16, RZ, RZ, 0x3 ;  /* 0x00000003ff107424 */ /* 0x000fce00078e00ff */
.L_x_34:
[----:B------:R-:W-:Y:S05]  /*0f30*/  BSYNC.RECONVERGENT B1 ;  /* 0x0000000000017941 */ /* 0x000fea0003800200 */
.L_x_32:
[----:B------:R-:W-:Y:S01]  /*0f40*/  ISETP.NE.AND P0, PT, R7, 0x2, PT ;  /* 0x000000020700780c */ /* 0x000fe20003f05270 */
[-C--:B------:R-:W-:Y:S02]  /*0f50*/  IMAD R19, R19, R14.reuse, RZ ;  /* 0x0000000e13137224 */ /* 0x080fe400078e02ff */
        /* <DEDUP_REMOVED lines=18> */
.L_x_38:
[----:B------:R-:W-:-:S13]  /*1080*/  ISETP.NE.AND P0, PT, R16, 0x47, PT ;  /* 0x000000471000780c */ /* 0x000fda0003f05270 */
[----:B------:R-:W-:Y:S05]  /*1090*/  @!P0 BRA `(.L_x_41) ;  /* 0x00000000001c8947 */ /* 0x000fea0003800000 */
[----:B------:R-:W-:-:S13]  /*10a0*/  ISETP.NE.AND P0, PT, R16, 0x54, PT ;  /* 0x000000541000780c */ /* 0x000fda0003f05270 */
[----:B------:R-:W-:Y:S02]  /*10b0*/  @!P0 IMAD.MOV.U32 R12, RZ, RZ, 0x4 ;  /* 0x00000004ff0c8424 */ /* 0x000fe400078e00ff */
[----:B------:R-:W-:Y:S01]  /*10c0*/  @!P0 IMAD.MOV.U32 R13, RZ, RZ, 0x0 ;  /* 0x00000000ff0d8424 */ /* 0x000fe200078e00ff */
[----:B------:R-:W-:Y:S06]  /*10d0*/  @!P0 BRA `(.L_x_39) ;  /* 0x0000000000148947 */ /* 0x000fec0003800000 */
.L_x_40:
[----:B------:R-:W-:Y:S01]  /*10e0*/  MOV R12, R16 ;  /* 0x00000010000c7202 */ /* 0x000fe20000000f00 */
[----:B------:R-:W-:Y:S01]  /*10f0*/  IMAD.MOV.U32 R13, RZ, RZ, RZ ;  /* 0x000000ffff0d7224 */ /* 0x000fe200078e00ff */
[----:B------:R-:W-:Y:S06]  /*1100*/  BRA `(.L_x_39) ;  /* 0x0000000000087947 */ /* 0x000fec0003800000 */
.L_x_41:
[----:B------:R-:W-:Y:S02]  /*1110*/  HFMA2 R13, -RZ, RZ, 0, 0 ;  /* 0x00000000ff0d7431 */ /* 0x000fe400000001ff */
[----:B------:R-:W-:-:S07]  /*1120*/  IMAD.MOV.U32 R12, RZ, RZ, 0x3 ;  /* 0x00000003ff0c7424 */ /* 0x000fce00078e00ff */
.L_x_39:
[----:B------:R-:W-:Y:S05]  /*1130*/  BSYNC.RECONVERGENT B1 ;  /* 0x0000000000017941 */ /* 0x000fea0003800200 */
.L_x_37:
[-C--:B------:R-:W-:Y:S02]  /*1140*/  IMAD R19, R19, R14.reuse, RZ ;  /* 0x0000000e13137224 */ /* 0x080fe400078e02ff */
[----:B------:R-:W-:-:S04]  /*1150*/  IMAD.WIDE.U32 R12, R20, R14, R12 ;  /* 0x0000000e140c7225 */ /* 0x000fc800078e000c */
[----:B------:R-:W-:Y:S02]  /*1160*/  IMAD R19, R20, R15, R19 ;  /* 0x0000000f14137224 */ /* 0x000fe400078e0213 */
[----:B------:R-:W-:Y:S02]  /*1170*/  IMAD.MOV.U32 R20, RZ, RZ, R12 ;  /* 0x000000ffff147224 */ /* 0x000fe400078e000c */
[----:B------:R-:W-:-:S07]  /*1180*/  IMAD.IADD R19, R19, 0x1, R13 ;  /* 0x0000000113137824 */ /* 0x000fce00078e020d */
.L_x_26:
[----:B------:R-:W0:Y:S01]  /*1190*/  LDCU.64 UR6, c[0x3][0x2008] ;  /* 0x00c40100ff0677ac */ /* 0x000e220008000a00 */
[----:B------:R-:W-:Y:S01]  /*11a0*/  BSSY.RECONVERGENT B1, `(.L_x_42) ;  /* 0x0000017000017945 */ /* 0x000fe20003800200 */
[----:B0-----:R-:W-:-:S04]  /*11b0*/  ISETP.NE.U32.AND P0, PT, R20, UR6, PT ;  /* 0x0000000614007c0c */ /* 0x001fc8000bf05070 */
[----:B------:R-:W-:-:S13]  /*11c0*/  ISETP.NE.AND.EX P0, PT, R19, UR7, PT, P0 ;  /* 0x0000000713007c0c */ /* 0x000fda000bf05300 */
[----:B------:R-:W-:Y:S05]  /*11d0*/  @P0 BRA `(.L_x_43) ;  /* 0x00000000004c0947 */ /* 0x000fea0003800000 */
[----:B------:R-:W-:Y:S01]  /*11e0*/  BSSY.RECONVERGENT B2, `(.L_x_44) ;  /* 0x0000010000027945 */ /* 0x000fe20003800200 */
[----:B------:R-:W-:-:S07]  /*11f0*/  MOV R14, RZ ;  /* 0x000000ff000e7202 */ /* 0x000fce0000000f00 */
.L_x_46:
[----:B------:R-:W0:Y:S02]  /*1200*/  LDCU.64 UR6, c[0x0][0x380] ;  /* 0x00007000ff0677ac */ /* 0x000e240008000a00 */
[----:B0-----:R-:W-:-:S04]  /*1210*/  IADD3 R12, P0, P1, R9, UR6, R14 ;  /* 0x00000006090c7c10 */ /* 0x001fc8000f91e00e */
[----:B------:R-:W-:-:S05]  /*1220*/  IADD3.X R13, PT, PT, R11, UR7, RZ, P0, P1 ;  /* 0x000000070b0d7c10 */ /* 0x000fca00087e24ff */
[----:B------:R-:W2:Y:S01]  /*1230*/  LDG.E.U8 R12, desc[UR4][R12.64] ;  /* 0x000000040c0c7981 */ /* 0x000ea2000c1e1100 */
[----:B------:R-:W2:Y:S01]  /*1240*/  LDC.U8 R15, c[0x3][R14] ;  /* 0x00c000000e0f7b82 */ /* 0x000ea20000000000 */
[----:B------:R-:W-:Y:S01]  /*1250*/  IMAD.MOV.U32 R16, RZ, RZ, RZ ;  /* 0x000000ffff107224 */ /* 0x000fe200078e00ff */
[----:B--2---:R-:W-:Y:S01]  /*1260*/  ISETP.NE.AND P0, PT, R12, R15, PT ;  /* 0x0000000f0c00720c */ /* 0x004fe20003f05270 */
[----:B------:R-:W-:-:S12]  /*1270*/  IMAD.MOV.U32 R15, RZ, RZ, RZ ;  /* 0x000000ffff0f7224 */ /* 0x000fd800078e00ff */
[----:B------:R-:W-:Y:S05]  /*1280*/  @P0 BRA `(.L_x_45) ;  /* 0x0000000000140947 */ /* 0x000fea0003800000 */
[----:B------:R-:W0:Y:S01]  /*1290*/  LDCU UR6, c[0x3][0x2000] ;  /* 0x00c40000ff0677ac */ /* 0x000e220008000800 */
[----:B------:R-:W-:-:S04]  /*12a0*/  IADD3 R14, PT, PT, R14, 0x1, RZ ;  /* 0x000000010e0e7810 */ /* 0x000fc80007ffe0ff */
[----:B0-----:R-:W-:-:S13]  /*12b0*/  ISETP.NE.AND P0, PT, R14, UR6, PT ;  /* 0x000000060e007c0c */ /* 0x001fda000bf05270 */
[----:B------:R-:W-:Y:S05]  /*12c0*/  @P0 BRA `(.L_x_46) ;  /* 0xfffffffc00cc0947 */ /* 0x000fea000383ffff */
[----:B------:R-:W-:-:S07]  /*12d0*/  IMAD.MOV.U32 R15, RZ, RZ, 0x1 ;  /* 0x00000001ff0f7424 */ /* 0x000fce00078e00ff */
.L_x_45:
[----:B------:R-:W-:Y:S05]  /*12e0*/  BSYNC.RECONVERGENT B2 ;  /* 0x0000000000027941 */ /* 0x000fea0003800200 */
.L_x_44:
[----:B------:R-:W-:-:S05]  /*12f0*/  IADD3 R2, P0, PT, R15, R2, RZ ;  /* 0x000000020f027210 */ /* 0x000fca0007f1e0ff */
[----:B------:R-:W-:-:S08]  /*1300*/  IMAD.X R5, R16, 0x1, R5, P0 ;  /* 0x0000000110057824 */ /* 0x000fd000000e0605 */
.L_x_43:
[----:B------:R-:W-:Y:S05]  /*1310*/  BSYNC.RECONVERGENT B1 ;  /* 0x0000000000017941 */ /* 0x000fea0003800200 */
.L_x_42:
[----:B------:R-:W0:Y:S01]  /*1320*/  LDCU.64 UR6, c[0x0][0x390] ;  /* 0x00007200ff0677ac */ /* 0x000e220008000a00 */
[----:B------:R-:W-:-:S04]  /*1330*/  IADD3 R9, P0, PT, R4, R9, RZ ;  /* 0x0000000904097210 */ /* 0x000fc80007f1e0ff */
[----:B------:R-:W-:Y:S02]  /*1340*/  IADD3.X R11, PT, PT, R6, R11, RZ, P0, !PT ;  /* 0x0000000b060b7210 */ /* 0x000fe400007fe4ff */
[----:B0-----:R-:W-:-:S04]  /*1350*/  ISETP.GE.U32.AND P0, PT, R9, UR6, PT ;  /* 0x0000000609007c0c */ /* 0x001fc8000bf06070 */
[----:B------:R-:W-:-:S13]  /*1360*/  ISETP.GE.AND.EX P0, PT, R11, UR7, PT, P0 ;  /* 0x000000070b007c0c */ /* 0x000fda000bf06300 */
[----:B------:R-:W-:Y:S05]  /*1370*/  @!P0 BRA `(.L_x_47) ;  /* 0xffffffec00cc8947 */ /* 0x000fea000383ffff */
.L_x_1:
[----:B------:R-:W-:Y:S05]  /*1380*/  BSYNC.RECONVERGENT B0 ;  /* 0x0000000000007941 */ /* 0x000fea0003800200 */
.L_x_0:
[----:B------:R-:W0:Y:S02]  /*1390*/  LDCU.64 UR6, c[0x0][0x3a0] ;  /* 0x00007400ff0677ac */ /* 0x000e240008000a00 */
[----:B0-----:R-:W-:-:S04]  /*13a0*/  LEA R6, P0, R0, UR6, 0x3 ;  /* 0x0000000600067c11 */ /* 0x001fc8000f8018ff */
[----:B------:R-:W-:Y:S01]  /*13b0*/  LEA.HI.X R7, R0, UR7, R3, 0x3, P0 ;  /* 0x0000000700077c11 */ /* 0x000fe200080f1c03 */
[----:B------:R-:W-:-:S05]  /*13c0*/  IMAD.MOV.U32 R3, RZ, RZ, R5 ;  /* 0x000000ffff037224 */ /* 0x000fca00078e0005 */
[----:B------:R-:W-:Y:S01]  /*13d0*/  STG.E.64 desc[UR4][R6.64], R2 ;  /* 0x0000000206007986 */ /* 0x000fe2000c101b04 */
[----:B------:R-:W-:Y:S05]  /*13e0*/  EXIT ;  /* 0x000000000000794d */ /* 0x000fea0003800000 */
.L_x_48:
[----:B------:R-:W-:-:S00]  /*13f0*/  BRA `(.L_x_48) ;  /* 0xfffffffc00fc7947 */ /* 0x000fc0000383ffff */
[----:B------:R-:W-:-:S00]  /*1400*/  NOP ;  /* 0x0000000000007918 */ /* 0x000fc00000000000 */
[----:B------:R-:W-:-:S00]  /*1410*/  NOP ;  /* 0x0000000000007918 */ /* 0x000fc00000000000 */
[----:B------:R-:W-:-:S00]  /*1420*/  NOP ;  /* 0x0000000000007918 */ /* 0x000fc00000000000 */
[----:B------:R-:W-:-:S00]  /*1430*/  NOP ;  /* 0x0000000000007918 */ /* 0x000fc00000000000 */
[----:B------:R-:W-:-:S00]  /*1440*/  NOP ;  /* 0x0000000000007918 */ /* 0x000fc00000000000 */
[----:B------:R-:W-:-:S00]  /*1450*/  NOP ;  /* 0x0000000000007918 */ /* 0x000fc00000000000 */
[----:B------:R-:W-:-:S00]  /*1460*/  NOP ;  /* 0x0000000000007918 */ /* 0x000fc00000000000 */
[----:B------:R-:W-:-:S00]  /*1470*/  NOP ;  /* 0x0000000000007918 */ /* 0x000fc00000000000 */
.L_x_49:


//--------------------- .nv.shared.reserved.0     --------------------------
	.section	.nv.shared.reserved.0,"aw",@nobits
	.weak		__nv_reservedSMEM_offset_0_alias
	.size		__nv_reservedSMEM_offset_0_alias, 0, 64
	.other		__nv_reservedSMEM_offset_0_alias,@"STO_CUDA_RESERVED_SHARED STV_DEFAULT"
__nv_reservedSMEM_offset_0_alias:
	.zero		0
	.zero		64


//--------------------- .nv.constant0._Z9rk_kernelPKcxxxPx --------------------------
	.section	.nv.constant0._Z9rk_kernelPKcxxxPx,"a",@progbits
	.sectionflags	@""
	.align	4
.nv.constant0._Z9rk_kernelPKcxxxPx:
	.zero		936


//--------------------- SYMBOLS --------------------------

	.type		.nv.reservedSmem.offset0,@object
	.size		.nv.reservedSmem.offset0,0x4
